	.headerflags	@"EF_CUDA_TEXMODE_UNIFIED EF_CUDA_64BIT_ADDRESS EF_CUDA_ACCELERATORS EF_CUDA_SM90 EF_CUDA_VIRTUAL_SM(EF_CUDA_SM90)"
	.elftype	@"ET_EXEC"


//--------------------- .nv.info                  --------------------------
	.section	.nv.info,"",@"SHT_CUDA_INFO"
	.align	4


	//----- nvinfo : EIATTR_REGCOUNT
	.align		4
        /*0000*/ 	.byte	0x04, 0x2f
        /*0002*/ 	.short	(.L_1 - .L_0)
	.align		4
.L_0:
        /*0004*/ 	.word	index@(triton_poi_fused_add_leaky_relu_1)
        /*0008*/ 	.word	0x0000000e


	//----- nvinfo : EIATTR_MIN_STACK_SIZE
	.align		4
.L_1:
        /*000c*/ 	.byte	0x04, 0x12
        /*000e*/ 	.short	(.L_3 - .L_2)
	.align		4
.L_2:
        /*0010*/ 	.word	index@(triton_poi_fused_add_leaky_relu_1)
        /*0014*/ 	.word	0x00000000


	//----- nvinfo : EIATTR_FRAME_SIZE
	.align		4
.L_3:
        /*0018*/ 	.byte	0x04, 0x11
        /*001a*/ 	.short	(.L_5 - .L_4)
	.align		4
.L_4:
        /*001c*/ 	.word	index@(triton_poi_fused_add_leaky_relu_1)
        /*0020*/ 	.word	0x00000000


	//----- nvinfo : EIATTR_MIN_STACK_SIZE
	.align		4
.L_5:
        /*0024*/ 	.byte	0x04, 0x12
        /*0026*/ 	.short	(.L_7 - .L_6)
	.align		4
.L_6:
        /*0028*/ 	.word	index@(triton_poi_fused_add_leaky_relu_1)
        /*002c*/ 	.word	0x00000000
.L_7:


//--------------------- .nv.info.triton_poi_fused_add_leaky_relu_1 --------------------------
	.section	.nv.info.triton_poi_fused_add_leaky_relu_1,"",@"SHT_CUDA_INFO"
	.sectionflags	@""
	.align	4


	//----- nvinfo : EIATTR_CUDA_API_VERSION
	.align		4
        /*0000*/ 	.byte	0x04, 0x37
        /*0002*/ 	.short	(.L_9 - .L_8)
.L_8:
        /*0004*/ 	.word	0x0000007c


	//----- nvinfo : EIATTR_KPARAM_INFO
	.align		4
.L_9:
        /*0008*/ 	.byte	0x04, 0x17
        /*000a*/ 	.short	(.L_11 - .L_10)
.L_10:
        /*000c*/ 	.word	0x00000000
        /*0010*/ 	.short	0x0003
        /*0012*/ 	.short	0x0018
        /*0014*/ 	.byte	0x00, 0xf0, 0x11, 0x00


	//----- nvinfo : EIATTR_KPARAM_INFO
	.align		4
.L_11:
        /*0018*/ 	.byte	0x04, 0x17
        /*001a*/ 	.short	(.L_13 - .L_12)
.L_12:
        /*001c*/ 	.word	0x00000000
        /*0020*/ 	.short	0x0002
        /*0022*/ 	.short	0x0010
        /*0024*/ 	.byte	0x00, 0xf4, 0x21, 0x00


	//----- nvinfo : EIATTR_KPARAM_INFO
	.align		4
.L_13:
        /*0028*/ 	.byte	0x04, 0x17
        /*002a*/ 	.short	(.L_15 - .L_14)
.L_14:
        /*002c*/ 	.word	0x00000000
        /*0030*/ 	.short	0x0001
        /*0032*/ 	.short	0x0008
        /*0034*/ 	.byte	0x00, 0xf4, 0x21, 0x00


	//----- nvinfo : EIATTR_KPARAM_INFO
	.align		4
.L_15:
        /*0038*/ 	.byte	0x04, 0x17
        /*003a*/ 	.short	(.L_17 - .L_16)
.L_16:
        /*003c*/ 	.word	0x00000000
        /*0040*/ 	.short	0x0000
        /*0042*/ 	.short	0x0000
        /*0044*/ 	.byte	0x00, 0xf4, 0x21, 0x00


	//----- nvinfo : EIATTR_SPARSE_MMA_MASK
	.align		4
.L_17:
        /*0048*/ 	.byte	0x03, 0x50
        /*004a*/ 	.short	0x0000


	//----- nvinfo : EIATTR_MAXREG_COUNT
	.align		4
        /*004c*/ 	.byte	0x03, 0x1b
        /*004e*/ 	.short	0x00ff


	//----- nvinfo : EIATTR_EXIT_INSTR_OFFSETS
	.align		4
        /*0050*/ 	.byte	0x04, 0x1c
        /*0052*/ 	.short	(.L_19 - .L_18)


	//   ....[0]....
.L_18:
        /*0054*/ 	.word	0x00000170


	//   ....[1]....
        /*0058*/ 	.word	0x00000190


	//----- nvinfo : EIATTR_REQNTID
	.align		4
.L_19:
        /*005c*/ 	.byte	0x04, 0x10
        /*005e*/ 	.short	(.L_21 - .L_20)
.L_20:
        /*0060*/ 	.word	0x00000080
        /*0064*/ 	.word	0x00000001
        /*0068*/ 	.word	0x00000001


	//----- nvinfo : EIATTR_CBANK_PARAM_SIZE
	.align		4
.L_21:
        /*006c*/ 	.byte	0x03, 0x19
        /*006e*/ 	.short	0x001c


	//----- nvinfo : EIATTR_PARAM_CBANK
	.align		4
        /*0070*/ 	.byte	0x04, 0x0a
        /*0072*/ 	.short	(.L_23 - .L_22)
	.align		4
.L_22:
        /*0074*/ 	.word	index@(.nv.constant0.triton_poi_fused_add_leaky_relu_1)
        /*0078*/ 	.short	0x0210
        /*007a*/ 	.short	0x001c


	//----- nvinfo : EIATTR_SW_WAR
	.align		4
.L_23:
        /*007c*/ 	.byte	0x04, 0x36
        /*007e*/ 	.short	(.L_25 - .L_24)
.L_24:
        /*0080*/ 	.word	0x00000008
.L_25:


//--------------------- .nv.callgraph             --------------------------
	.section	.nv.callgraph,"",@"SHT_CUDA_CALLGRAPH"
	.align	4
	.sectionentsize	8
	.align		4
        /*0000*/ 	.word	0x00000000
	.align		4
        /*0004*/ 	.word	0xffffffff
	.align		4
        /*0008*/ 	.word	0x00000000
	.align		4
        /*000c*/ 	.word	0xfffffffe
	.align		4
        /*0010*/ 	.word	0x00000000
	.align		4
        /*0014*/ 	.word	0xfffffffd
	.align		4
        /*0018*/ 	.word	0x00000000
	.align		4
        /*001c*/ 	.word	0xfffffffc


//--------------------- .text.triton_poi_fused_add_leaky_relu_1 --------------------------
	.section	.text.triton_poi_fused_add_leaky_relu_1,"ax",@progbits
	.align	128
        .global         triton_poi_fused_add_leaky_relu_1
        .type           triton_poi_fused_add_leaky_relu_1,@function
        .size           triton_poi_fused_add_leaky_relu_1,(.L_x_1 - triton_poi_fused_add_leaky_relu_1)
        .other          triton_poi_fused_add_leaky_relu_1,@"STO_CUDA_ENTRY STV_DEFAULT"
triton_poi_fused_add_leaky_relu_1:
.text.triton_poi_fused_add_leaky_relu_1:
[----:B------:R-:W0:Y:S02]  /*0000*/  LDC R1, c[0x0][0x28] ;  /* 0x00000a00ff017b82 */ /* 0x000e240000000800 */
[----:B------:R-:W1:Y:S01]  /*0010*/  S2R R0, SR_TID.X ;  /* 0x0000000000007919 */ /* 0x000e620000002100 */
[----:B------:R-:W2:Y:S01]  /*0020*/  LDC.64 R4, c[0x0][0x218] ;  /* 0x00008600ff047b82 */ /* 0x000ea20000000a00 */
[----:B------:R-:W-:Y:S01]  /*0030*/  HFMA2.MMA R9, -RZ, RZ, 0, 0 ;  /* 0x00000000ff097435 */ /* 0x000fe200000001ff */
[----:B------:R-:W-:Y:S01]  /*0040*/  ULDC.64 UR4, c[0x0][0x208] ;  /* 0x0000820000047ab9 */ /* 0x000fe20000000a00 */
[----:B------:R-:W3:Y:S01]  /*0050*/  S2R R7, SR_CTAID.X ;  /* 0x0000000000077919 */ /* 0x000ee20000002500 */
[----:B------:R-:W-:-:S04]  /*0060*/  ULDC.64 UR6, c[0x0][0x220] ;  /* 0x0000880000067ab9 */ /* 0x000fc80000000a00 */
[----:B------:R-:W4:Y:S01]  /*0070*/  LDC.64 R2, c[0x0][0x210] ;  /* 0x00008400ff027b82 */ /* 0x000f220000000a00 */
[----:B-1----:R-:W-:-:S05]  /*0080*/  LOP3.LUT R0, R0, 0x7f, RZ, 0xc0, !PT ;  /* 0x0000007f00007812 */ /* 0x002fca00078ec0ff */
[----:B---3--:R-:W-:Y:S02]  /*0090*/  IMAD R7, R7, 0x80, R0 ;  /* 0x0000008007077824 */ /* 0x008fe400078e0200 */
[----:B------:R-:W-:Y:S02]  /*00a0*/  IMAD.MOV.U32 R0, RZ, RZ, RZ ;  /* 0x000000ffff007224 */ /* 0x000fe400078e00ff */
[C---:B--2---:R-:W-:Y:S01]  /*00b0*/  IMAD.WIDE R4, R7.reuse, 0x4, R4 ;  /* 0x0000000407047825 */ /* 0x044fe200078e0204 */
[----:B------:R-:W-:-:S03]  /*00c0*/  ISETP.GE.AND P1, PT, R7, 0x100, PT ;  /* 0x000001000700780c */ /* 0x000fc60003f26270 */
[----:B----4-:R-:W-:-:S10]  /*00d0*/  IMAD.WIDE R2, R7, 0x4, R2 ;  /* 0x0000000407027825 */ /* 0x010fd400078e0202 */
[----:B------:R-:W2:Y:S04]  /*00e0*/  @!P1 LDG.E R9, desc[UR4][R4.64] ;  /* 0x0000000404099981 */ /* 0x000ea8000c1e1900 */
[----:B------:R-:W2:Y:S01]  /*00f0*/  @!P1 LDG.E R0, desc[UR4][R2.64] ;  /* 0x0000000402009981 */ /* 0x000ea2000c1e1900 */
[----:B------:R-:W-:-:S04]  /*0100*/  IADD3 R6, P2, R7, UR6, RZ ;  /* 0x0000000607067c10 */ /* 0x000fc8000ff5e0ff */
[----:B------:R-:W-:Y:S02]  /*0110*/  LEA.HI.X.SX32 R7, R7, UR7, 0x1, P2 ;  /* 0x0000000707077c11 */ /* 0x000fe400090f0eff */
[----:B--2---:R-:W-:Y:S01]  /*0120*/  FSETP.GT.AND P0, PT, R0, -R9, PT ;  /* 0x800000090000720b */ /* 0x004fe20003f04000 */
[----:B------:R-:W-:-:S03]  /*0130*/  FADD R9, R9, R0 ;  /* 0x0000000009097221 */ /* 0x000fc60000000000 */
[----:B------:R-:W-:-:S05]  /*0140*/  SEL R11, RZ, 0x1, !P0 ;  /* 0x00000001ff0b7807 */ /* 0x000fca0004000000 */
[----:B------:R1:W-:Y:S04]  /*0150*/  @!P1 STG.E.U8 desc[UR4][R6.64], R11 ;  /* 0x0000000b06009986 */ /* 0x0003e8000c101104 */
[----:B------:R-:W-:Y:S01]  /*0160*/  @!P0 FMUL R9, R9, 0.20000000298023223877 ;  /* 0x3e4ccccd09098820 */ /* 0x000fe20000400000 */
[----:B------:R-:W-:Y:S06]  /*0170*/  @P1 EXIT ;  /* 0x000000000000194d */ /* 0x000fec0003800000 */
[----:B------:R-:W-:Y:S01]  /*0180*/  STG.E desc[UR4][R2.64], R9 ;  /* 0x0000000902007986 */ /* 0x000fe2000c101904 */
[----:B------:R-:W-:Y:S05]  /*0190*/  EXIT ;  /* 0x000000000000794d */ /* 0x000fea0003800000 */
.L_x_0:
[----:B------:R-:W-:-:S00]  /*01a0*/  BRA `(.L_x_0) ;  /* 0xfffffffc00fc7947 */ /* 0x000fc0000383ffff */
[----:B------:R-:W-:-:S00]  /*01b0*/  NOP ;  /* 0x0000000000007918 */ /* 0x000fc00000000000 */
        /* <DEDUP_REMOVED lines=12> */
.L_x_1:


//--------------------- .nv.constant0.triton_poi_fused_add_leaky_relu_1 --------------------------
	.section	.nv.constant0.triton_poi_fused_add_leaky_relu_1,"a",@progbits
	.sectionflags	@""
	.align	4
.nv.constant0.triton_poi_fused_add_leaky_relu_1:
	.zero		556
